//
// Generated by NVIDIA NVVM Compiler
//
// Compiler Build ID: CL-36424714
// Cuda compilation tools, release 13.0, V13.0.88
// Based on NVVM 20.0.0
//

.version 9.0
.target sm_100
.address_size 64

	// .globl	_Z10pythagorasPhS_S_i

.visible .entry _Z10pythagorasPhS_S_i(
	.param .u64 .ptr .align 1 _Z10pythagorasPhS_S_i_param_0,
	.param .u64 .ptr .align 1 _Z10pythagorasPhS_S_i_param_1,
	.param .u64 .ptr .align 1 _Z10pythagorasPhS_S_i_param_2,
	.param .u32 _Z10pythagorasPhS_S_i_param_3
)
{
	.reg .pred 	%p<2>;
	.reg .b16 	%rs<3>;
	.reg .b32 	%r<7>;
	.reg .b32 	%f<6>;
	.reg .b64 	%rd<11>;

	ld.param.u64 	%rd1, [_Z10pythagorasPhS_S_i_param_0];
	ld.param.u64 	%rd2, [_Z10pythagorasPhS_S_i_param_1];
	ld.param.u64 	%rd3, [_Z10pythagorasPhS_S_i_param_2];
	ld.param.u32 	%r2, [_Z10pythagorasPhS_S_i_param_3];
	mov.u32 	%r3, %ctaid.x;
	mov.u32 	%r4, %ntid.x;
	mov.u32 	%r5, %tid.x;
	mad.lo.s32 	%r1, %r3, %r4, %r5;
	setp.ge.s32 	%p1, %r1, %r2;
	@%p1 bra 	$L__BB0_2;
	cvta.to.global.u64 	%rd4, %rd1;
	cvta.to.global.u64 	%rd5, %rd2;
	cvta.to.global.u64 	%rd6, %rd3;
	cvt.s64.s32 	%rd7, %r1;
	add.s64 	%rd8, %rd4, %rd7;
	ld.global.u8 	%rs1, [%rd8];
	cvt.rn.f32.u16 	%f1, %rs1;
	add.s64 	%rd9, %rd5, %rd7;
	ld.global.u8 	%rs2, [%rd9];
	cvt.rn.f32.u16 	%f2, %rs2;
	mul.f32 	%f3, %f2, %f2;
	fma.rn.f32 	%f4, %f1, %f1, %f3;
	sqrt.rn.f32 	%f5, %f4;
	cvt.rzi.u32.f32 	%r6, %f5;
	add.s64 	%rd10, %rd6, %rd7;
	st.global.u8 	[%rd10], %r6;
$L__BB0_2:
	ret;

}


// ===== COMPILED SASS (sm_100) =====

	.target	sm_100

	.elftype	@"ET_EXEC"


//--------------------- .note.nv.tkinfo           --------------------------
	.section	.note.nv.tkinfo,"",@"SHT_NOTE"
	.sectionflags	@"SHF_NOTE_NV_TKINFO"
	.tkinfo
        /*0018*/ 	.word	0x00000002
        /*0030*/ 	.string	""
        /*0030*/ 	.string	"ptxas"
        /*0030*/ 	.string	"Cuda compilation tools, release 13.0, V13.0.88"
        /*0030*/ 	.string	"Build cuda_13.0.r13.0/compiler.36424714_0"
        /*0030*/ 	.string	"-arch sm_100 -m 64 "



//--------------------- .note.nv.cuinfo           --------------------------
	.section	.note.nv.cuinfo,"",@"SHT_NOTE"
	.sectionflags	@"SHF_NOTE_NV_CUINFO"
        /*0018*/ 	.short	0x0002
        /*001a*/ 	.short	0x0064
        /*001c*/ 	.short	0x0082
	.zero		2


//--------------------- .nv.info                  --------------------------
	.section	.nv.info,"",@"SHT_CUDA_INFO"
	.align	4


	//----- nvinfo : EIATTR_REGCOUNT
	.align		4
        /*0000*/ 	.byte	0x04, 0x2f
        /*0002*/ 	.short	(.L_1 - .L_0)
	.align		4
.L_0:
        /*0004*/ 	.word	index@(_Z10pythagorasPhS_S_i)
        /*0008*/ 	.word	0x0000000c


	//----- nvinfo : EIATTR_FRAME_SIZE
	.align		4
.L_1:
        /*000c*/ 	.byte	0x04, 0x11
        /*000e*/ 	.short	(.L_3 - .L_2)
	.align		4
.L_2:
        /*0010*/ 	.word	index@($__internal_0_$__cuda_sm20_sqrt_rn_f32_slowpath)
        /*0014*/ 	.word	0x00000000


	//----- nvinfo : EIATTR_FRAME_SIZE
	.align		4
.L_3:
        /*0018*/ 	.byte	0x04, 0x11
        /*001a*/ 	.short	(.L_5 - .L_4)
	.align		4
.L_4:
        /*001c*/ 	.word	index@(_Z10pythagorasPhS_S_i)
        /*0020*/ 	.word	0x00000000


	//----- nvinfo : EIATTR_MIN_STACK_SIZE
	.align		4
.L_5:
        /*0024*/ 	.byte	0x04, 0x12
        /*0026*/ 	.short	(.L_7 - .L_6)
	.align		4
.L_6:
        /*0028*/ 	.word	index@(_Z10pythagorasPhS_S_i)
        /*002c*/ 	.word	0x00000000
.L_7:


//--------------------- .nv.compat                --------------------------
	.section	.nv.compat,"",@"SHT_CUDA_COMPAT_INFO"
	.align	4
        /*0000*/ 	.byte	0x02, 0x09, 0x00, 0x00, 0x02, 0x02, 0x01, 0x00, 0x02, 0x05, 0x05, 0x00, 0x03, 0x07, 0x01, 0x01
        /*0010*/ 	.byte	0x02, 0x03, 0x00, 0x00, 0x02, 0x06, 0x01, 0x00, 0x04, 0x0b, 0x08, 0x00, 0x01, 0x00, 0x00, 0x00
        /*0020*/ 	.byte	0x00, 0x00, 0x00, 0x00


//--------------------- .nv.info._Z10pythagorasPhS_S_i --------------------------
	.section	.nv.info._Z10pythagorasPhS_S_i,"",@"SHT_CUDA_INFO"
	.sectionflags	@""
	.align	4


	//----- nvinfo : EIATTR_CUDA_API_VERSION
	.align		4
        /*0000*/ 	.byte	0x04, 0x37
        /*0002*/ 	.short	(.L_9 - .L_8)
.L_8:
        /*0004*/ 	.word	0x00000082


	//----- nvinfo : EIATTR_KPARAM_INFO
	.align		4
.L_9:
        /*0008*/ 	.byte	0x04, 0x17
        /*000a*/ 	.short	(.L_11 - .L_10)
.L_10:
        /*000c*/ 	.word	0x00000000
        /*0010*/ 	.short	0x0003
        /*0012*/ 	.short	0x0018
        /*0014*/ 	.byte	0x00, 0xf0, 0x11, 0x00


	//----- nvinfo : EIATTR_KPARAM_INFO
	.align		4
.L_11:
        /*0018*/ 	.byte	0x04, 0x17
        /*001a*/ 	.short	(.L_13 - .L_12)
.L_12:
        /*001c*/ 	.word	0x00000000
        /*0020*/ 	.short	0x0002
        /*0022*/ 	.short	0x0010
        /*0024*/ 	.byte	0x00, 0xf5, 0x21, 0x00


	//----- nvinfo : EIATTR_KPARAM_INFO
	.align		4
.L_13:
        /*0028*/ 	.byte	0x04, 0x17
        /*002a*/ 	.short	(.L_15 - .L_14)
.L_14:
        /*002c*/ 	.word	0x00000000
        /*0030*/ 	.short	0x0001
        /*0032*/ 	.short	0x0008
        /*0034*/ 	.byte	0x00, 0xf5, 0x21, 0x00


	//----- nvinfo : EIATTR_KPARAM_INFO
	.align		4
.L_15:
        /*0038*/ 	.byte	0x04, 0x17
        /*003a*/ 	.short	(.L_17 - .L_16)
.L_16:
        /*003c*/ 	.word	0x00000000
        /*0040*/ 	.short	0x0000
        /*0042*/ 	.short	0x0000
        /*0044*/ 	.byte	0x00, 0xf5, 0x21, 0x00


	//----- nvinfo : EIATTR_SPARSE_MMA_MASK
	.align		4
.L_17:
        /*0048*/ 	.byte	0x03, 0x50
        /*004a*/ 	.short	0x0000


	//----- nvinfo : EIATTR_MAXREG_COUNT
	.align		4
        /*004c*/ 	.byte	0x03, 0x1b
        /*004e*/ 	.short	0x00ff


	//----- nvinfo : EIATTR_MERCURY_ISA_VERSION
	.align		4
        /*0050*/ 	.byte	0x03, 0x5f
        /*0052*/ 	.short	0x0101


	//----- nvinfo : EIATTR_VRC_CTA_INIT_COUNT
	.align		4
        /*0054*/ 	.byte	0x02, 0x4a
	.zero		1
	.zero		1


	//----- nvinfo : EIATTR_EXIT_INSTR_OFFSETS
	.align		4
        /*0058*/ 	.byte	0x04, 0x1c
        /*005a*/ 	.short	(.L_19 - .L_18)


	//   ....[0]....
.L_18:
        /*005c*/ 	.word	0x00000070


	//   ....[1]....
        /*0060*/ 	.word	0x00000280


	//----- nvinfo : EIATTR_CRS_STACK_SIZE
	.align		4
.L_19:
        /*0064*/ 	.byte	0x04, 0x1e
        /*0066*/ 	.short	(.L_21 - .L_20)
.L_20:
        /*0068*/ 	.word	0x00000000


	//----- nvinfo : EIATTR_CBANK_PARAM_SIZE
	.align		4
.L_21:
        /*006c*/ 	.byte	0x03, 0x19
        /*006e*/ 	.short	0x001c


	//----- nvinfo : EIATTR_PARAM_CBANK
	.align		4
        /*0070*/ 	.byte	0x04, 0x0a
        /*0072*/ 	.short	(.L_23 - .L_22)
	.align		4
.L_22:
        /*0074*/ 	.word	index@(.nv.constant0._Z10pythagorasPhS_S_i)
        /*0078*/ 	.short	0x0380
        /*007a*/ 	.short	0x001c


	//----- nvinfo : EIATTR_SW_WAR
	.align		4
.L_23:
        /*007c*/ 	.byte	0x04, 0x36
        /*007e*/ 	.short	(.L_25 - .L_24)
.L_24:
        /*0080*/ 	.word	0x00000008
.L_25:


//--------------------- .nv.callgraph             --------------------------
	.section	.nv.callgraph,"",@"SHT_CUDA_CALLGRAPH"
	.align	4
	.sectionentsize	8
	.align		4
        /*0000*/ 	.word	0x00000000
	.align		4
        /*0004*/ 	.word	0xffffffff
	.align		4
        /*0008*/ 	.word	0x00000000
	.align		4
        /*000c*/ 	.word	0xfffffffe
	.align		4
        /*0010*/ 	.word	0x00000000
	.align		4
        /*0014*/ 	.word	0xfffffffd
	.align		4
        /*0018*/ 	.word	0x00000000
	.align		4
        /*001c*/ 	.word	0xfffffffc


//--------------------- .text._Z10pythagorasPhS_S_i --------------------------
	.section	.text._Z10pythagorasPhS_S_i,"ax",@progbits
	.align	128
        .global         _Z10pythagorasPhS_S_i
        .type           _Z10pythagorasPhS_S_i,@function
        .size           _Z10pythagorasPhS_S_i,(.L_x_5 - _Z10pythagorasPhS_S_i)
        .other          _Z10pythagorasPhS_S_i,@"STO_CUDA_ENTRY STV_DEFAULT"
_Z10pythagorasPhS_S_i:
.text._Z10pythagorasPhS_S_i:
[----:B------:R-:W-:Y:S01]  /*0000*/  LDC R1, c[0x0][0x37c] ;  /* 0x0000df00ff017b82 */ /* 0x000fe20000000800 */
[----:B------:R-:W0:Y:S07]  /*0010*/  S2R R3, SR_TID.X ;  /* 0x0000000000037919 */ /* 0x000e2e0000002100 */
[----:B------:R-:W0:Y:S01]  /*0020*/  S2UR UR4, SR_CTAID.X ;  /* 0x00000000000479c3 */ /* 0x000e220000002500 */
[----:B------:R-:W1:Y:S07]  /*0030*/  LDCU UR5, c[0x0][0x398] ;  /* 0x00007300ff0577ac */ /* 0x000e6e0008000800 */
[----:B------:R-:W0:Y:S02]  /*0040*/  LDC R2, c[0x0][0x360] ;  /* 0x0000d800ff027b82 */ /* 0x000e240000000800 */
[----:B0-----:R-:W-:-:S05]  /*0050*/  IMAD R2, R2, UR4, R3 ;  /* 0x0000000402027c24 */ /* 0x001fca000f8e0203 */
[----:B-1----:R-:W-:-:S13]  /*0060*/  ISETP.GE.AND P0, PT, R2, UR5, PT ;  /* 0x0000000502007c0c */ /* 0x002fda000bf06270 */
[----:B------:R-:W-:Y:S05]  /*0070*/  @P0 EXIT ;  /* 0x000000000000094d */ /* 0x000fea0003800000 */
[----:B------:R-:W0:Y:S01]  /*0080*/  LDCU.128 UR8, c[0x0][0x380] ;  /* 0x00007000ff0877ac */ /* 0x000e220008000c00 */
[----:B------:R-:W-:Y:S01]  /*0090*/  SHF.R.S32.HI R9, RZ, 0x1f, R2 ;  /* 0x0000001fff097819 */ /* 0x000fe20000011402 */
[----:B------:R-:W1:Y:S01]  /*00a0*/  LDCU.64 UR4, c[0x0][0x358] ;  /* 0x00006b00ff0477ac */ /* 0x000e620008000a00 */
[C---:B0-----:R-:W-:Y:S02]  /*00b0*/  IADD3 R6, P1, PT, R2.reuse, UR10, RZ ;  /* 0x0000000a02067c10 */ /* 0x041fe4000ff3e0ff */
[----:B------:R-:W-:Y:S02]  /*00c0*/  IADD3 R4, P0, PT, R2, UR8, RZ ;  /* 0x0000000802047c10 */ /* 0x000fe4000ff1e0ff */
[C---:B------:R-:W-:Y:S02]  /*00d0*/  IADD3.X R7, PT, PT, R9.reuse, UR11, RZ, P1, !PT ;  /* 0x0000000b09077c10 */ /* 0x040fe40008ffe4ff */
[----:B------:R-:W-:-:S03]  /*00e0*/  IADD3.X R5, PT, PT, R9, UR9, RZ, P0, !PT ;  /* 0x0000000909057c10 */ /* 0x000fc600087fe4ff */
[----:B-1----:R-:W2:Y:S04]  /*00f0*/  LDG.E.U8 R6, desc[UR4][R6.64] ;  /* 0x0000000406067981 */ /* 0x002ea8000c1e1100 */
[----:B------:R-:W3:Y:S01]  /*0100*/  LDG.E.U8 R4, desc[UR4][R4.64] ;  /* 0x0000000404047981 */ /* 0x000ee2000c1e1100 */
[----:B------:R-:W-:Y:S01]  /*0110*/  BSSY.RECONVERGENT B0, `(.L_x_0) ;  /* 0x0000011000007945 */ /* 0x000fe20003800200 */
[----:B--2---:R-:W-:Y:S02]  /*0120*/  I2FP.F32.U32 R3, R6 ;  /* 0x0000000600037245 */ /* 0x004fe40000201000 */
[----:B---3--:R-:W-:-:S03]  /*0130*/  I2FP.F32.U32 R0, R4 ;  /* 0x0000000400007245 */ /* 0x008fc60000201000 */
[----:B------:R-:W-:-:S04]  /*0140*/  FMUL R3, R3, R3 ;  /* 0x0000000303037220 */ /* 0x000fc80000400000 */
[----:B------:R-:W-:-:S04]  /*0150*/  FFMA R0, R0, R0, R3 ;  /* 0x0000000000007223 */ /* 0x000fc80000000003 */
[----:B------:R-:W-:Y:S01]  /*0160*/  VIADD R8, R0, 0xf3000000 ;  /* 0xf300000000087836 */ /* 0x000fe20000000000 */
[----:B------:R0:W1:Y:S04]  /*0170*/  MUFU.RSQ R3, R0 ;  /* 0x0000000000037308 */ /* 0x0000680000001400 */
[----:B------:R-:W-:-:S13]  /*0180*/  ISETP.GT.U32.AND P0, PT, R8, 0x727fffff, PT ;  /* 0x727fffff0800780c */ /* 0x000fda0003f04070 */
[----:B01----:R-:W-:Y:S05]  /*0190*/  @!P0 BRA `(.L_x_1) ;  /* 0x0000000000108947 */ /* 0x003fea0003800000 */
[----:B------:R-:W-:-:S07]  /*01a0*/  MOV R8, 0x1c0 ;  /* 0x000001c000087802 */ /* 0x000fce0000000f00 */
[----:B------:R-:W-:Y:S05]  /*01b0*/  CALL.REL.NOINC `($__internal_0_$__cuda_sm20_sqrt_rn_f32_slowpath) ;  /* 0x0000000000347944 */ /* 0x000fea0003c00000 */
[----:B------:R-:W-:Y:S01]  /*01c0*/  MOV R0, R3 ;  /* 0x0000000300007202 */ /* 0x000fe20000000f00 */
[----:B------:R-:W-:Y:S06]  /*01d0*/  BRA `(.L_x_2) ;  /* 0x0000000000107947 */ /* 0x000fec0003800000 */
.L_x_1:
[----:B------:R-:W-:Y:S01]  /*01e0*/  FMUL.FTZ R5, R0, R3 ;  /* 0x0000000300057220 */ /* 0x000fe20000410000 */
[----:B------:R-:W-:-:S03]  /*01f0*/  FMUL.FTZ R3, R3, 0.5 ;  /* 0x3f00000003037820 */ /* 0x000fc60000410000 */
[----:B------:R-:W-:-:S04]  /*0200*/  FFMA R0, -R5, R5, R0 ;  /* 0x0000000505007223 */ /* 0x000fc80000000100 */
[----:B------:R-:W-:-:S07]  /*0210*/  FFMA R0, R0, R3, R5 ;  /* 0x0000000300007223 */ /* 0x000fce0000000005 */
.L_x_2:
[----:B------:R-:W-:Y:S05]  /*0220*/  BSYNC.RECONVERGENT B0 ;  /* 0x0000000000007941 */ /* 0x000fea0003800200 */
.L_x_0:
[----:B------:R-:W0:Y:S01]  /*0230*/  LDCU.64 UR6, c[0x0][0x390] ;  /* 0x00007200ff0677ac */ /* 0x000e220008000a00 */
[----:B------:R-:W1:Y:S01]  /*0240*/  F2I.U32.TRUNC.NTZ R5, R0 ;  /* 0x0000000000057305 */ /* 0x000e62000020f000 */
[----:B0-----:R-:W-:-:S04]  /*0250*/  IADD3 R2, P0, PT, R2, UR6, RZ ;  /* 0x0000000602027c10 */ /* 0x001fc8000ff1e0ff */
[----:B------:R-:W-:-:S05]  /*0260*/  IADD3.X R3, PT, PT, R9, UR7, RZ, P0, !PT ;  /* 0x0000000709037c10 */ /* 0x000fca00087fe4ff */
[----:B-1----:R-:W-:Y:S01]  /*0270*/  STG.E.U8 desc[UR4][R2.64], R5 ;  /* 0x0000000502007986 */ /* 0x002fe2000c101104 */
[----:B------:R-:W-:Y:S05]  /*0280*/  EXIT ;  /* 0x000000000000794d */ /* 0x000fea0003800000 */
        .weak           $__internal_0_$__cuda_sm20_sqrt_rn_f32_slowpath
        .type           $__internal_0_$__cuda_sm20_sqrt_rn_f32_slowpath,@function
        .size           $__internal_0_$__cuda_sm20_sqrt_rn_f32_slowpath,(.L_x_5 - $__internal_0_$__cuda_sm20_sqrt_rn_f32_slowpath)
$__internal_0_$__cuda_sm20_sqrt_rn_f32_slowpath:
[----:B------:R-:W-:-:S13]  /*0290*/  LOP3.LUT P0, RZ, R0, 0x7fffffff, RZ, 0xc0, !PT ;  /* 0x7fffffff00ff7812 */ /* 0x000fda000780c0ff */
[----:B------:R-:W-:Y:S01]  /*02a0*/  @!P0 IMAD.MOV.U32 R3, RZ, RZ, R0 ;  /* 0x000000ffff038224 */ /* 0x000fe200078e0000 */
[----:B------:R-:W-:Y:S06]  /*02b0*/  @!P0 BRA `(.L_x_3) ;  /* 0x0000000000408947 */ /* 0x000fec0003800000 */
[----:B------:R-:W-:-:S13]  /*02c0*/  FSETP.GEU.FTZ.AND P0, PT, R0, RZ, PT ;  /* 0x000000ff0000720b */ /* 0x000fda0003f1e000 */
[----:B------:R-:W-:Y:S01]  /*02d0*/  @!P0 MOV R3, 0x7fffffff ;  /* 0x7fffffff00038802 */ /* 0x000fe20000000f00 */
[----:B------:R-:W-:Y:S06]  /*02e0*/  @!P0 BRA `(.L_x_3) ;  /* 0x0000000000348947 */ /* 0x000fec0003800000 */
[----:B------:R-:W-:-:S13]  /*02f0*/  FSETP.GTU.FTZ.AND P0, PT, |R0|, +INF , PT ;  /* 0x7f8000000000780b */ /* 0x000fda0003f1c200 */
[----:B------:R-:W-:Y:S01]  /*0300*/  @P0 FADD.FTZ R3, R0, 1 ;  /* 0x3f80000000030421 */ /* 0x000fe20000010000 */
[----:B------:R-:W-:Y:S06]  /*0310*/  @P0 BRA `(.L_x_3) ;  /* 0x0000000000280947 */ /* 0x000fec0003800000 */
[----:B------:R-:W-:-:S13]  /*0320*/  FSETP.NEU.FTZ.AND P0, PT, |R0|, +INF , PT ;  /* 0x7f8000000000780b */ /* 0x000fda0003f1d200 */
[----:B------:R-:W-:-:S04]  /*0330*/  @P0 FFMA R4, R0, 1.84467440737095516160e+19, RZ ;  /* 0x5f80000000040823 */ /* 0x000fc800000000ff */
[----:B------:R-:W0:Y:S02]  /*0340*/  @P0 MUFU.RSQ R3, R4 ;  /* 0x0000000400030308 */ /* 0x000e240000001400 */
[----:B0-----:R-:W-:Y:S01]  /*0350*/  @P0 FMUL.FTZ R5, R4, R3 ;  /* 0x0000000304050220 */ /* 0x001fe20000410000 */
[----:B------:R-:W-:Y:S01]  /*0360*/  @P0 FMUL.FTZ R7, R3, 0.5 ;  /* 0x3f00000003070820 */ /* 0x000fe20000410000 */
[----:B------:R-:W-:Y:S02]  /*0370*/  @!P0 IMAD.MOV.U32 R3, RZ, RZ, R0 ;  /* 0x000000ffff038224 */ /* 0x000fe400078e0000 */
[----:B------:R-:W-:-:S04]  /*0380*/  @P0 FADD.FTZ R6, -R5, -RZ ;  /* 0x800000ff05060221 */ /* 0x000fc80000010100 */
[----:B------:R-:W-:-:S04]  /*0390*/  @P0 FFMA R6, R5, R6, R4 ;  /* 0x0000000605060223 */ /* 0x000fc80000000004 */
[----:B------:R-:W-:-:S04]  /*03a0*/  @P0 FFMA R6, R6, R7, R5 ;  /* 0x0000000706060223 */ /* 0x000fc80000000005 */
[----:B------:R-:W-:-:S07]  /*03b0*/  @P0 FMUL.FTZ R3, R6, 2.3283064365386962891e-10 ;  /* 0x2f80000006030820 */ /* 0x000fce0000410000 */
.L_x_3:
[----:B------:R-:W-:Y:S01]  /*03c0*/  MOV R4, R8 ;  /* 0x0000000800047202 */ /* 0x000fe20000000f00 */
[----:B------:R-:W-:-:S04]  /*03d0*/  IMAD.MOV.U32 R5, RZ, RZ, 0x0 ;  /* 0x00000000ff057424 */ /* 0x000fc800078e00ff */
[----:B------:R-:W-:Y:S05]  /*03e0*/  RET.REL.NODEC R4 `(_Z10pythagorasPhS_S_i) ;  /* 0xfffffffc04047950 */ /* 0x000fea0003c3ffff */
.L_x_4:
[----:B------:R-:W-:-:S00]  /*03f0*/  BRA `(.L_x_4) ;  /* 0xfffffffc00fc7947 */ /* 0x000fc0000383ffff */
[----:B------:R-:W-:-:S00]  /*0400*/  NOP ;  /* 0x0000000000007918 */ /* 0x000fc00000000000 */
[----:B------:R-:W-:-:S00]  /*0410*/  NOP ;  /* 0x0000000000007918 */ /* 0x000fc00000000000 */
[----:B------:R-:W-:-:S00]  /*0420*/  NOP ;  /* 0x0000000000007918 */ /* 0x000fc00000000000 */
[----:B------:R-:W-:-:S00]  /*0430*/  NOP ;  /* 0x0000000000007918 */ /* 0x000fc00000000000 */
[----:B------:R-:W-:-:S00]  /*0440*/  NOP ;  /* 0x0000000000007918 */ /* 0x000fc00000000000 */
[----:B------:R-:W-:-:S00]  /*0450*/  NOP ;  /* 0x0000000000007918 */ /* 0x000fc00000000000 */
[----:B------:R-:W-:-:S00]  /*0460*/  NOP ;  /* 0x0000000000007918 */ /* 0x000fc00000000000 */
[----:B------:R-:W-:-:S00]  /*0470*/  NOP ;  /* 0x0000000000007918 */ /* 0x000fc00000000000 */
.L_x_5:


//--------------------- .nv.shared.reserved.0     --------------------------
	.section	.nv.shared.reserved.0,"aw",@nobits
	.weak		__nv_reservedSMEM_offset_0_alias
	.size		__nv_reservedSMEM_offset_0_alias, 0, 64
	.other		__nv_reservedSMEM_offset_0_alias,@"STO_CUDA_RESERVED_SHARED STV_DEFAULT"
__nv_reservedSMEM_offset_0_alias:
	.zero		0
	.zero		64


//--------------------- .nv.constant0._Z10pythagorasPhS_S_i --------------------------
	.section	.nv.constant0._Z10pythagorasPhS_S_i,"a",@progbits
	.sectionflags	@""
	.align	4
.nv.constant0._Z10pythagorasPhS_S_i:
	.zero		924


//--------------------- SYMBOLS --------------------------

	.type		.nv.reservedSmem.offset0,@object
	.size		.nv.reservedSmem.offset0,0x4
